	.headerflags	@"EF_CUDA_TEXMODE_UNIFIED EF_CUDA_64BIT_ADDRESS EF_CUDA_ACCELERATORS EF_CUDA_SM90 EF_CUDA_VIRTUAL_SM(EF_CUDA_SM90)"
	.elftype	@"ET_EXEC"


//--------------------- .nv.info                  --------------------------
	.section	.nv.info,"",@"SHT_CUDA_INFO"
	.align	4


	//----- nvinfo : EIATTR_REGCOUNT
	.align		4
        /*0000*/ 	.byte	0x04, 0x2f
        /*0002*/ 	.short	(.L_1 - .L_0)
	.align		4
.L_0:
        /*0004*/ 	.word	index@(triton_poi_fused_max_pool2d_with_indices_26)
        /*0008*/ 	.word	0x00000028


	//----- nvinfo : EIATTR_MIN_STACK_SIZE
	.align		4
.L_1:
        /*000c*/ 	.byte	0x04, 0x12
        /*000e*/ 	.short	(.L_3 - .L_2)
	.align		4
.L_2:
        /*0010*/ 	.word	index@(triton_poi_fused_max_pool2d_with_indices_26)
        /*0014*/ 	.word	0x00000000


	//----- nvinfo : EIATTR_FRAME_SIZE
	.align		4
.L_3:
        /*0018*/ 	.byte	0x04, 0x11
        /*001a*/ 	.short	(.L_5 - .L_4)
	.align		4
.L_4:
        /*001c*/ 	.word	index@(triton_poi_fused_max_pool2d_with_indices_26)
        /*0020*/ 	.word	0x00000000


	//----- nvinfo : EIATTR_MIN_STACK_SIZE
	.align		4
.L_5:
        /*0024*/ 	.byte	0x04, 0x12
        /*0026*/ 	.short	(.L_7 - .L_6)
	.align		4
.L_6:
        /*0028*/ 	.word	index@(triton_poi_fused_max_pool2d_with_indices_26)
        /*002c*/ 	.word	0x00000000
.L_7:


//--------------------- .nv.info.triton_poi_fused_max_pool2d_with_indices_26 --------------------------
	.section	.nv.info.triton_poi_fused_max_pool2d_with_indices_26,"",@"SHT_CUDA_INFO"
	.sectionflags	@""
	.align	4


	//----- nvinfo : EIATTR_CUDA_API_VERSION
	.align		4
        /*0000*/ 	.byte	0x04, 0x37
        /*0002*/ 	.short	(.L_9 - .L_8)
.L_8:
        /*0004*/ 	.word	0x0000007c


	//----- nvinfo : EIATTR_KPARAM_INFO
	.align		4
.L_9:
        /*0008*/ 	.byte	0x04, 0x17
        /*000a*/ 	.short	(.L_11 - .L_10)
.L_10:
        /*000c*/ 	.word	0x00000000
        /*0010*/ 	.short	0x0003
        /*0012*/ 	.short	0x0018
        /*0014*/ 	.byte	0x00, 0xf0, 0x11, 0x00


	//----- nvinfo : EIATTR_KPARAM_INFO
	.align		4
.L_11:
        /*0018*/ 	.byte	0x04, 0x17
        /*001a*/ 	.short	(.L_13 - .L_12)
.L_12:
        /*001c*/ 	.word	0x00000000
        /*0020*/ 	.short	0x0002
        /*0022*/ 	.short	0x0010
        /*0024*/ 	.byte	0x00, 0xf4, 0x21, 0x00


	//----- nvinfo : EIATTR_KPARAM_INFO
	.align		4
.L_13:
        /*0028*/ 	.byte	0x04, 0x17
        /*002a*/ 	.short	(.L_15 - .L_14)
.L_14:
        /*002c*/ 	.word	0x00000000
        /*0030*/ 	.short	0x0001
        /*0032*/ 	.short	0x0008
        /*0034*/ 	.byte	0x00, 0xf4, 0x21, 0x00


	//----- nvinfo : EIATTR_KPARAM_INFO
	.align		4
.L_15:
        /*0038*/ 	.byte	0x04, 0x17
        /*003a*/ 	.short	(.L_17 - .L_16)
.L_16:
        /*003c*/ 	.word	0x00000000
        /*0040*/ 	.short	0x0000
        /*0042*/ 	.short	0x0000
        /*0044*/ 	.byte	0x00, 0xf4, 0x21, 0x00


	//----- nvinfo : EIATTR_SPARSE_MMA_MASK
	.align		4
.L_17:
        /*0048*/ 	.byte	0x03, 0x50
        /*004a*/ 	.short	0x0000


	//----- nvinfo : EIATTR_MAXREG_COUNT
	.align		4
        /*004c*/ 	.byte	0x03, 0x1b
        /*004e*/ 	.short	0x00ff


	//----- nvinfo : EIATTR_EXIT_INSTR_OFFSETS
	.align		4
        /*0050*/ 	.byte	0x04, 0x1c
        /*0052*/ 	.short	(.L_19 - .L_18)


	//   ....[0]....
.L_18:
        /*0054*/ 	.word	0x00000ff0


	//----- nvinfo : EIATTR_REQNTID
	.align		4
.L_19:
        /*0058*/ 	.byte	0x04, 0x10
        /*005a*/ 	.short	(.L_21 - .L_20)
.L_20:
        /*005c*/ 	.word	0x00000080
        /*0060*/ 	.word	0x00000001
        /*0064*/ 	.word	0x00000001


	//----- nvinfo : EIATTR_CBANK_PARAM_SIZE
	.align		4
.L_21:
        /*0068*/ 	.byte	0x03, 0x19
        /*006a*/ 	.short	0x001c


	//----- nvinfo : EIATTR_PARAM_CBANK
	.align		4
        /*006c*/ 	.byte	0x04, 0x0a
        /*006e*/ 	.short	(.L_23 - .L_22)
	.align		4
.L_22:
        /*0070*/ 	.word	index@(.nv.constant0.triton_poi_fused_max_pool2d_with_indices_26)
        /*0074*/ 	.short	0x0210
        /*0076*/ 	.short	0x001c


	//----- nvinfo : EIATTR_SW_WAR
	.align		4
.L_23:
        /*0078*/ 	.byte	0x04, 0x36
        /*007a*/ 	.short	(.L_25 - .L_24)
.L_24:
        /*007c*/ 	.word	0x00000008
.L_25:


//--------------------- .nv.callgraph             --------------------------
	.section	.nv.callgraph,"",@"SHT_CUDA_CALLGRAPH"
	.align	4
	.sectionentsize	8
	.align		4
        /*0000*/ 	.word	0x00000000
	.align		4
        /*0004*/ 	.word	0xffffffff
	.align		4
        /*0008*/ 	.word	0x00000000
	.align		4
        /*000c*/ 	.word	0xfffffffe
	.align		4
        /*0010*/ 	.word	0x00000000
	.align		4
        /*0014*/ 	.word	0xfffffffd
	.align		4
        /*0018*/ 	.word	0x00000000
	.align		4
        /*001c*/ 	.word	0xfffffffc


//--------------------- .text.triton_poi_fused_max_pool2d_with_indices_26 --------------------------
	.section	.text.triton_poi_fused_max_pool2d_with_indices_26,"ax",@progbits
	.sectionflags	@"SHF_BARRIERS=1"
	.align	128
        .global         triton_poi_fused_max_pool2d_with_indices_26
        .type           triton_poi_fused_max_pool2d_with_indices_26,@function
        .size           triton_poi_fused_max_pool2d_with_indices_26,(.L_x_1 - triton_poi_fused_max_pool2d_with_indices_26)
        .other          triton_poi_fused_max_pool2d_with_indices_26,@"STO_CUDA_ENTRY STV_DEFAULT"
triton_poi_fused_max_pool2d_with_indices_26:
.text.triton_poi_fused_max_pool2d_with_indices_26:
[----:B------:R-:W-:Y:S01]  /*0000*/  LDC R1, c[0x0][0x28] ;  /* 0x00000a00ff017b82 */ /* 0x000fe20000000800 */
[----:B------:R-:W1:Y:S07]  /*0010*/  S2R R0, SR_TID.X ;  /* 0x0000000000007919 */ /* 0x000e6e0000002100 */
[----:B------:R-:W2:Y:S01]  /*0020*/  LDC.64 R6, c[0x0][0x210] ;  /* 0x00008400ff067b82 */ /* 0x000ea20000000a00 */
[----:B------:R-:W-:Y:S01]  /*0030*/  ULDC.64 UR4, c[0x0][0x210] ;  /* 0x0000840000047ab9 */ /* 0x000fe20000000a00 */
[----:B------:R-:W-:Y:S01]  /*0040*/  ULDC.64 UR6, c[0x0][0x208] ;  /* 0x0000820000067ab9 */ /* 0x000fe20000000a00 */
[----:B------:R-:W3:Y:S01]  /*0050*/  S2R R4, SR_CTAID.X ;  /* 0x0000000000047919 */ /* 0x000ee20000002500 */
[----:B------:R-:W-:Y:S01]  /*0060*/  ULDC.64 UR8, c[0x0][0x220] ;  /* 0x0000880000087ab9 */ /* 0x000fe20000000a00 */
[----:B-1----:R-:W-:-:S02]  /*0070*/  IMAD.SHL.U32 R24, R0, 0x8, RZ ;  /* 0x0000000800187824 */ /* 0x002fc400078e00ff */
[----:B---3--:R-:W-:-:S03]  /*0080*/  IMAD.SHL.U32 R3, R4, 0x400, RZ ;  /* 0x0000040004037824 */ /* 0x008fc600078e00ff */
[----:B------:R-:W-:Y:S02]  /*0090*/  LOP3.LUT R24, R24, 0x3f8, RZ, 0xc0, !PT ;  /* 0x000003f818187812 */ /* 0x000fe400078ec0ff */
[----:B------:R-:W-:Y:S02]  /*00a0*/  SHF.R.S32.HI R23, RZ, 0x15, R4 ;  /* 0x00000015ff177819 */ /* 0x000fe40000011404 */
[----:B------:R-:W-:Y:S02]  /*00b0*/  LOP3.LUT R2, R3, R24, RZ, 0xfc, !PT ;  /* 0x0000001803027212 */ /* 0x000fe400078efcff */
[----:B------:R-:W-:Y:S02]  /*00c0*/  SGXT R23, R23, 0x1 ;  /* 0x000000011717781a */ /* 0x000fe40000000200 */
[----:B------:R-:W-:Y:S02]  /*00d0*/  SHF.R.S32.HI R5, RZ, 0x1f, R2 ;  /* 0x0000001fff057819 */ /* 0x000fe40000011402 */
[----:B------:R-:W-:-:S02]  /*00e0*/  LEA.HI R9, R23, R2, RZ, 0xb ;  /* 0x0000000217097211 */ /* 0x000fc400078f58ff */
[----:B------:R-:W-:-:S03]  /*00f0*/  LEA.HI R5, R5, R2, RZ, 0x7 ;  /* 0x0000000205057211 */ /* 0x000fc600078f38ff */
[----:B------:R-:W-:Y:S01]  /*0100*/  IMAD.SHL.U32 R10, R9, 0x4, RZ ;  /* 0x00000004090a7824 */ /* 0x000fe200078e00ff */
[----:B------:R-:W-:Y:S02]  /*0110*/  SHF.R.S32.HI R4, RZ, 0x7, R5 ;  /* 0x00000007ff047819 */ /* 0x000fe40000011405 */
[----:B------:R-:W-:Y:S02]  /*0120*/  LOP3.LUT R29, R5, 0xffffff80, RZ, 0xc0, !PT ;  /* 0xffffff80051d7812 */ /* 0x000fe400078ec0ff */
[----:B------:R-:W-:Y:S02]  /*0130*/  LEA.HI R8, R4, R4, RZ, 0x4 ;  /* 0x0000000404087211 */ /* 0x000fe400078f20ff */
[----:B------:R-:W-:Y:S01]  /*0140*/  LOP3.LUT R10, R10, 0xffffe000, RZ, 0xc0, !PT ;  /* 0xffffe0000a0a7812 */ /* 0x000fe200078ec0ff */
[----:B------:R-:W-:Y:S01]  /*0150*/  IMAD.IADD R29, R2, 0x1, -R29 ;  /* 0x00000001021d7824 */ /* 0x000fe200078e0a1d */
[----:B------:R-:W-:-:S05]  /*0160*/  LOP3.LUT R9, R8, 0xfffff0, RZ, 0xc0, !PT ;  /* 0x00fffff008097812 */ /* 0x000fca00078ec0ff */
[----:B------:R-:W-:-:S04]  /*0170*/  IMAD.IADD R9, R4, 0x1, -R9 ;  /* 0x0000000104097824 */ /* 0x000fc800078e0a09 */
[----:B------:R-:W-:-:S04]  /*0180*/  IMAD R34, R9, 0x100, R10 ;  /* 0x0000010009227824 */ /* 0x000fc800078e020a */
[--C-:B------:R-:W-:Y:S01]  /*0190*/  IMAD.IADD R17, R29, 0x1, R34.reuse ;  /* 0x000000011d117824 */ /* 0x100fe200078e0222 */
[----:B------:R-:W-:Y:S02]  /*01a0*/  SHF.R.S32.HI R26, RZ, 0x1f, R34 ;  /* 0x0000001fff1a7819 */ /* 0x000fe40000011422 */
[----:B------:R-:W-:Y:S01]  /*01b0*/  IADD3 R4, P0, R29, R34, RZ ;  /* 0x000000221d047210 */ /* 0x000fe20007f1e0ff */
[----:B--2---:R-:W-:-:S03]  /*01c0*/  IMAD.WIDE R16, R17, 0x4, R6 ;  /* 0x0000000411107825 */ /* 0x004fc600078e0206 */
[----:B------:R-:W-:Y:S02]  /*01d0*/  LEA.HI.X.SX32 R5, R29, R26, 0x1, P0 ;  /* 0x0000001a1d057211 */ /* 0x000fe400000f0eff */
[C---:B------:R-:W-:Y:S01]  /*01e0*/  LEA R12, P0, R4.reuse, UR4, 0x2 ;  /* 0x00000004040c7c11 */ /* 0x040fe2000f8010ff */
[----:B------:R-:W2:Y:S03]  /*01f0*/  LDG.E.128 R16, desc[UR6][R16.64] ;  /* 0x0000000610107981 */ /* 0x000ea6000c1e1d00 */
[----:B------:R-:W-:Y:S01]  /*0200*/  LEA.HI.X R13, R4, UR5, R5, 0x2, P0 ;  /* 0x00000005040d7c11 */ /* 0x000fe200080f1405 */
[----:B------:R-:W-:-:S05]  /*0210*/  VIADD R22, R34, 0x1000 ;  /* 0x0000100022167836 */ /* 0x000fca0000000000 */
[----:B------:R-:W2:Y:S01]  /*0220*/  LDG.E.128 R12, desc[UR6][R12.64+0x200] ;  /* 0x000200060c0c7981 */ /* 0x000ea2000c1e1d00 */
[----:B------:R-:W-:-:S04]  /*0230*/  IMAD.IADD R9, R29, 0x1, R22 ;  /* 0x000000011d097824 */ /* 0x000fc800078e0216 */
[----:B------:R-:W-:-:S06]  /*0240*/  IMAD.WIDE R8, R9, 0x4, R6 ;  /* 0x0000000409087825 */ /* 0x000fcc00078e0206 */
[----:B------:R-:W3:Y:S01]  /*0250*/  LDG.E.128 R8, desc[UR6][R8.64] ;  /* 0x0000000608087981 */ /* 0x000ee2000c1e1d00 */
[----:B------:R-:W-:-:S04]  /*0260*/  LOP3.LUT R24, R3, 0x4, R24, 0xfe, !PT ;  /* 0x0000000403187812 */ /* 0x000fc800078efe18 */
[----:B------:R-:W-:-:S04]  /*0270*/  LEA.HI R23, R23, R24, RZ, 0x7 ;  /* 0x0000001817177211 */ /* 0x000fc800078f38ff */
[----:B------:R-:W-:-:S05]  /*0280*/  LOP3.LUT R25, R23, 0xffffff80, RZ, 0xc0, !PT ;  /* 0xffffff8017197812 */ /* 0x000fca00078ec0ff */
[----:B------:R-:W-:Y:S02]  /*0290*/  IMAD.IADD R25, R24, 0x1, -R25 ;  /* 0x0000000118197824 */ /* 0x000fe400078e0a19 */
[----:B------:R-:W-:Y:S01]  /*02a0*/  VIADD R30, R34, 0x1080 ;  /* 0x00001080221e7836 */ /* 0x000fe20000000000 */
[----:B--2---:R-:W-:Y:S02]  /*02b0*/  FSETP.GT.AND P5, PT, R15, R19, PT ;  /* 0x000000130f00720b */ /* 0x004fe40003fa4000 */
[----:B------:R-:W-:Y:S02]  /*02c0*/  FSETP.GT.AND P2, PT, R14, R18, PT ;  /* 0x000000120e00720b */ /* 0x000fe40003f44000 */
[----:B------:R-:W-:Y:S02]  /*02d0*/  FSETP.GT.AND P3, PT, R12, R16, PT ;  /* 0x000000100c00720b */ /* 0x000fe40003f64000 */
[----:B------:R-:W-:Y:S02]  /*02e0*/  FSETP.GT.AND P4, PT, R13, R17, PT ;  /* 0x000000110d00720b */ /* 0x000fe40003f84000 */
[----:B------:R-:W-:-:S02]  /*02f0*/  FSETP.NAN.AND P1, PT, R15, R15, PT ;  /* 0x0000000f0f00720b */ /* 0x000fc40003f28000 */
[----:B------:R-:W-:-:S03]  /*0300*/  FSETP.NAN.AND P0, PT, R14, R14, PT ;  /* 0x0000000e0e00720b */ /* 0x000fc60003f08000 */
[----:B------:R-:W-:Y:S02]  /*0310*/  @!P5 SEL R15, R15, R19, P1 ;  /* 0x000000130f0fd207 */ /* 0x000fe40000800000 */
[----:B------:R-:W-:Y:S02]  /*0320*/  @!P2 SEL R14, R14, R18, P0 ;  /* 0x000000120e0ea207 */ /* 0x000fe40000000000 */
[----:B---3--:R-:W-:Y:S02]  /*0330*/  FSETP.NAN.AND P1, PT, R8, R8, PT ;  /* 0x000000080800720b */ /* 0x008fe40003f28000 */
[----:B------:R-:W-:Y:S02]  /*0340*/  FSETP.NAN.AND P0, PT, R12, R12, PT ;  /* 0x0000000c0c00720b */ /* 0x000fe40003f08000 */
[----:B------:R-:W-:Y:S02]  /*0350*/  P2R R5, PR, RZ, 0x4 ;  /* 0x00000004ff057803 */ /* 0x000fe40000000000 */
[----:B------:R-:W-:-:S02]  /*0360*/  FSETP.NAN.AND P2, PT, R13, R13, PT ;  /* 0x0000000d0d00720b */ /* 0x000fc40003f48000 */
[----:B------:R-:W-:Y:S02]  /*0370*/  @!P3 SEL R12, R12, R16, P0 ;  /* 0x000000100c0cb207 */ /* 0x000fe40000000000 */
[----:B------:R-:W-:Y:S02]  /*0380*/  FSETP.NAN.AND P0, PT, R9, R9, PT ;  /* 0x000000090900720b */ /* 0x000fe40003f08000 */
[----:B------:R-:W-:Y:S02]  /*0390*/  @!P4 SEL R13, R13, R17, P2 ;  /* 0x000000110d0dc207 */ /* 0x000fe40001000000 */
[----:B------:R-:W-:-:S04]  /*03a0*/  FSETP.GEU.AND P2, PT, R12, R8, PT ;  /* 0x000000080c00720b */ /* 0x000fc80003f4e000 */
[----:B------:R-:W-:Y:S02]  /*03b0*/  P2R R23, PR, RZ, 0x4 ;  /* 0x00000004ff177803 */ /* 0x000fe40000000000 */
[----:B------:R-:W-:Y:S02]  /*03c0*/  @!P1 SEL R8, R8, R12, !P2 ;  /* 0x0000000c08089207 */ /* 0x000fe40005000000 */
[----:B------:R-:W-:-:S04]  /*03d0*/  FSETP.GEU.AND P2, PT, R13, R9, PT ;  /* 0x000000090d00720b */ /* 0x000fc80003f4e000 */
[----:B------:R-:W-:Y:S02]  /*03e0*/  @!P0 SEL R9, R9, R13, !P2 ;  /* 0x0000000d09098207 */ /* 0x000fe40005000000 */
[----:B------:R-:W-:-:S04]  /*03f0*/  IADD3 R12, P0, R25, R34, RZ ;  /* 0x00000022190c7210 */ /* 0x000fc80007f1e0ff */
[----:B------:R-:W-:Y:S02]  /*0400*/  LEA.HI.X.SX32 R13, R25, R26, 0x1, P0 ;  /* 0x0000001a190d7211 */ /* 0x000fe400000f0eff */
[----:B------:R-:W-:-:S04]  /*0410*/  LEA R36, P0, R12, UR4, 0x2 ;  /* 0x000000040c247c11 */ /* 0x000fc8000f8010ff */
[----:B------:R-:W-:Y:S02]  /*0420*/  LEA.HI.X R37, R12, UR5, R13, 0x2, P0 ;  /* 0x000000050c257c11 */ /* 0x000fe400080f140d */
[-C--:B------:R-:W-:Y:S02]  /*0430*/  FSETP.NAN.AND P0, PT, R10, R10.reuse, PT ;  /* 0x0000000a0a00720b */ /* 0x080fe40003f08000 */
[----:B------:R-:W-:Y:S01]  /*0440*/  FSETP.GEU.AND P1, PT, R14, R10, PT ;  /* 0x0000000a0e00720b */ /* 0x000fe20003f2e000 */
[----:B------:R-:W-:-:S10]  /*0450*/  IMAD.IADD R17, R29, 0x1, R30 ;  /* 0x000000011d117824 */ /* 0x000fd400078e021e */
[----:B------:R-:W-:Y:S02]  /*0460*/  @!P0 SEL R10, R10, R14, !P1 ;  /* 0x0000000e0a0a8207 */ /* 0x000fe40004800000 */
[-C--:B------:R-:W-:Y:S01]  /*0470*/  FSETP.NAN.AND P0, PT, R11, R11.reuse, PT ;  /* 0x0000000b0b00720b */ /* 0x080fe20003f08000 */
[----:B------:R-:W-:Y:S01]  /*0480*/  IMAD.WIDE R16, R17, 0x4, R6 ;  /* 0x0000000411107825 */ /* 0x000fe200078e0206 */
[----:B------:R-:W-:Y:S02]  /*0490*/  P2R R26, PR, RZ, 0x2 ;  /* 0x00000002ff1a7803 */ /* 0x000fe40000000000 */
[----:B------:R-:W-:-:S09]  /*04a0*/  FSETP.GEU.AND P1, PT, R15, R11, PT ;  /* 0x0000000b0f00720b */ /* 0x000fd20003f2e000 */
[----:B------:R-:W-:Y:S02]  /*04b0*/  @!P0 SEL R11, R11, R15, !P1 ;  /* 0x0000000f0b0b8207 */ /* 0x000fe40004800000 */
[----:B------:R1:W2:Y:S01]  /*04c0*/  LDG.E.128 R12, desc[UR6][R16.64] ;  /* 0x00000006100c7981 */ /* 0x0002a2000c1e1d00 */
[----:B------:R-:W-:Y:S01]  /*04d0*/  P2R R27, PR, RZ, 0x2 ;  /* 0x00000002ff1b7803 */ /* 0x000fe20000000000 */
[----:B-1----:R-:W-:-:S04]  /*04e0*/  IMAD.IADD R17, R25, 0x1, R34 ;  /* 0x0000000119117824 */ /* 0x002fc800078e0222 */
[----:B------:R-:W-:-:S06]  /*04f0*/  IMAD.WIDE R16, R17, 0x4, R6 ;  /* 0x0000000411107825 */ /* 0x000fcc00078e0206 */
[----:B------:R-:W3:Y:S01]  /*0500*/  LDG.E.128 R16, desc[UR6][R16.64] ;  /* 0x0000000610107981 */ /* 0x000ee2000c1e1d00 */
[-C--:B--2---:R-:W-:Y:S02]  /*0510*/  FSETP.NAN.AND P0, PT, R15, R15.reuse, PT ;  /* 0x0000000f0f00720b */ /* 0x084fe40003f08000 */
[----:B------:R-:W-:-:S11]  /*0520*/  FSETP.GEU.AND P1, PT, R11, R15, PT ;  /* 0x0000000f0b00720b */ /* 0x000fd60003f2e000 */
[----:B------:R-:W-:Y:S02]  /*0530*/  @!P0 SEL R15, R15, R11, !P1 ;  /* 0x0000000b0f0f8207 */ /* 0x000fe40004800000 */
[-C--:B------:R-:W-:Y:S02]  /*0540*/  FSETP.NAN.AND P0, PT, R14, R14.reuse, PT ;  /* 0x0000000e0e00720b */ /* 0x080fe40003f08000 */
[----:B------:R-:W-:Y:S02]  /*0550*/  P2R R28, PR, RZ, 0x2 ;  /* 0x00000002ff1c7803 */ /* 0x000fe40000000000 */
[----:B------:R-:W-:-:S09]  /*0560*/  FSETP.GEU.AND P1, PT, R10, R14, PT ;  /* 0x0000000e0a00720b */ /* 0x000fd20003f2e000 */
        /* <DEDUP_REMOVED lines=9> */
[----:B------:R-:W3:Y:S01]  /*0600*/  LDG.E.128 R8, desc[UR6][R36.64+0x200] ;  /* 0x0002000624087981 */ /* 0x000ee2000c1e1d00 */
[----:B------:R-:W-:Y:S02]  /*0610*/  P2R R32, PR, RZ, 0x2 ;  /* 0x00000002ff207803 */ /* 0x000fe40000000000 */
[C---:B---3--:R-:W-:Y:S02]  /*0620*/  FSETP.GT.AND P1, PT, R9.reuse, R17, PT ;  /* 0x000000110900720b */ /* 0x048fe40003f24000 */
[----:B------:R-:W-:Y:S02]  /*0630*/  FSETP.NAN.AND P0, PT, R9, R9, PT ;  /* 0x000000090900720b */ /* 0x000fe40003f08000 */
[----:B------:R-:W-:-:S09]  /*0640*/  P2R R33, PR, RZ, 0x2 ;  /* 0x00000002ff217803 */ /* 0x000fd20000000000 */
[----:B------:R-:W-:Y:S02]  /*0650*/  @!P1 SEL R9, R9, R17, P0 ;  /* 0x0000001109099207 */ /* 0x000fe40000000000 */
[C---:B------:R-:W-:Y:S02]  /*0660*/  FSETP.GT.AND P1, PT, R10.reuse, R18, PT ;  /* 0x000000120a00720b */ /* 0x040fe40003f24000 */
[----:B------:R-:W-:Y:S02]  /*0670*/  FSETP.NAN.AND P0, PT, R10, R10, PT ;  /* 0x0000000a0a00720b */ /* 0x000fe40003f08000 */
[----:B------:R-:W-:-:S09]  /*0680*/  P2R R34, PR, RZ, 0x2 ;  /* 0x00000002ff227803 */ /* 0x000fd20000000000 */
[----:B------:R-:W-:Y:S02]  /*0690*/  @!P1 SEL R10, R10, R18, P0 ;  /* 0x000000120a0a9207 */ /* 0x000fe40000000000 */
[C---:B------:R-:W-:Y:S02]  /*06a0*/  FSETP.GT.AND P1, PT, R11.reuse, R19, PT ;  /* 0x000000130b00720b */ /* 0x040fe40003f24000 */
[----:B------:R-:W-:Y:S02]  /*06b0*/  FSETP.NAN.AND P0, PT, R11, R11, PT ;  /* 0x0000000b0b00720b */ /* 0x000fe40003f08000 */
[----:B------:R-:W-:-:S09]  /*06c0*/  P2R R35, PR, RZ, 0x2 ;  /* 0x00000002ff237803 */ /* 0x000fd20000000000 */
[----:B------:R-:W-:Y:S02]  /*06d0*/  @!P1 SEL R11, R11, R19, P0 ;  /* 0x000000130b0b9207 */ /* 0x000fe40000000000 */
[C---:B------:R-:W-:Y:S01]  /*06e0*/  FSETP.GT.AND P1, PT, R8.reuse, R16, PT ;  /* 0x000000100800720b */ /* 0x040fe20003f24000 */
[----:B------:R-:W-:Y:S01]  /*06f0*/  IMAD.IADD R17, R25, 0x1, R22 ;  /* 0x0000000119117824 */ /* 0x000fe200078e0216 */
[----:B------:R-:W-:-:S11]  /*0700*/  FSETP.NAN.AND P0, PT, R8, R8, PT ;  /* 0x000000080800720b */ /* 0x000fd60003f08000 */
[----:B------:R-:W-:Y:S01]  /*0710*/  @!P1 SEL R8, R8, R16, P0 ;  /* 0x0000001008089207 */ /* 0x000fe20000000000 */
[----:B------:R-:W-:-:S06]  /*0720*/  IMAD.WIDE R16, R17, 0x4, R6 ;  /* 0x0000000411107825 */ /* 0x000fcc00078e0206 */
[----:B------:R-:W2:Y:S01]  /*0730*/  LDG.E.128 R16, desc[UR6][R16.64] ;  /* 0x0000000610107981 */ /* 0x000ea2000c1e1d00 */
[----:B------:R-:W-:Y:S02]  /*0740*/  P2R R36, PR, RZ, 0x2 ;  /* 0x00000002ff247803 */ /* 0x000fe40000000000 */
[----:B------:R-:W-:Y:S02]  /*0750*/  P2R R24, PR, RZ, 0x4 ;  /* 0x00000004ff187803 */ /* 0x000fe40000000000 */
[----:B------:R-:W-:Y:S02]  /*0760*/  P2R R4, PR, RZ, 0x20 ;  /* 0x00000020ff047803 */ /* 0x000fe40000000000 */
[-C--:B--2---:R-:W-:Y:S02]  /*0770*/  FSETP.NAN.AND P0, PT, R19, R19.reuse, PT ;  /* 0x000000131300720b */ /* 0x084fe40003f08000 */
[----:B------:R-:W-:-:S04]  /*0780*/  FSETP.GEU.AND P1, PT, R11, R19, PT ;  /* 0x000000130b00720b */ /* 0x000fc80003f2e000 */
[----:B------:R-:W-:-:S07]  /*0790*/  P2R R22, PR, RZ, 0x2 ;  /* 0x00000002ff167803 */ /* 0x000fce0000000000 */
[----:B------:R-:W-:Y:S02]  /*07a0*/  @!P0 SEL R19, R19, R11, !P1 ;  /* 0x0000000b13138207 */ /* 0x000fe40004800000 */
[-C--:B------:R-:W-:Y:S02]  /*07b0*/  FSETP.NAN.AND P1, PT, R18, R18.reuse, PT ;  /* 0x000000121200720b */ /* 0x080fe40003f28000 */
[----:B------:R-:W-:-:S11]  /*07c0*/  FSETP.GEU.AND P0, PT, R10, R18, PT ;  /* 0x000000120a00720b */ /* 0x000fd60003f0e000 */
[----:B------:R-:W-:Y:S02]  /*07d0*/  @!P1 SEL R18, R18, R10, !P0 ;  /* 0x0000000a12129207 */ /* 0x000fe40004000000 */
[----:B------:R-:W-:Y:S02]  /*07e0*/  P2R R10, PR, RZ, 0x1 ;  /* 0x00000001ff0a7803 */ /* 0x000fe40000000000 */
[----:B------:R-:W-:-:S04]  /*07f0*/  ISETP.NE.AND P0, PT, R22, RZ, PT ;  /* 0x000000ff1600720c */ /* 0x000fc80003f05270 */
        /* <DEDUP_REMOVED lines=15> */
[----:B------:R-:W-:Y:S01]  /*08f0*/  ISETP.NE.AND P0, PT, R5, RZ, PT ;  /* 0x000000ff0500720c */ /* 0x000fe20003f05270 */
[----:B------:R-:W-:-:S04]  /*0900*/  IMAD.IADD R5, R25, 0x1, R30 ;  /* 0x0000000119057824 */ /* 0x000fc800078e021e */
[----:B------:R-:W-:-:S06]  /*0910*/  IMAD.WIDE R4, R5, 0x4, R6 ;  /* 0x0000000405047825 */ /* 0x000fcc00078e0206 */
[----:B------:R-:W2:Y:S01]  /*0920*/  LDG.E.128 R4, desc[UR6][R4.64] ;  /* 0x0000000604047981 */ /* 0x000ea2000c1e1d00 */
[-C--:B------:R-:W-:Y:S02]  /*0930*/  FSETP.NAN.AND P2, PT, R17, R17.reuse, PT ;  /* 0x000000111100720b */ /* 0x080fe40003f48000 */
[----:B------:R-:W-:Y:S02]  /*0940*/  P2R R21, PR, RZ, 0x8 ;  /* 0x00000008ff157803 */ /* 0x000fe40000000000 */
[----:B------:R-:W-:Y:S02]  /*0950*/  FSETP.NAN.AND P3, PT, R16, R16, PT ;  /* 0x000000101000720b */ /* 0x000fe40003f68000 */
[----:B------:R-:W-:Y:S02]  /*0960*/  P2R R20, PR, RZ, 0x10 ;  /* 0x00000010ff147803 */ /* 0x000fe40000000000 */
[----:B------:R-:W-:Y:S02]  /*0970*/  FSETP.GEU.AND P1, PT, R9, R17, PT ;  /* 0x000000110900720b */ /* 0x000fe40003f2e000 */
[----:B------:R-:W-:-:S03]  /*0980*/  P2R R37, PR, RZ, 0x1 ;  /* 0x00000001ff257803 */ /* 0x000fc60000000000 */
[----:B------:R-:W-:Y:S02]  /*0990*/  @!P2 SEL R17, R17, R9, !P1 ;  /* 0x000000091111a207 */ /* 0x000fe40004800000 */
[----:B------:R-:W-:Y:S02]  /*09a0*/  FSETP.GEU.AND P2, PT, R8, R16, PT ;  /* 0x000000100800720b */ /* 0x000fe40003f4e000 */
[----:B------:R-:W-:Y:S02]  /*09b0*/  ISETP.NE.AND P0, PT, R20, RZ, PT ;  /* 0x000000ff1400720c */ /* 0x000fe40003f05270 */
[----:B------:R-:W-:Y:S02]  /*09c0*/  @!P3 SEL R16, R16, R8, !P2 ;  /* 0x000000081010b207 */ /* 0x000fe40005000000 */
[----:B------:R-:W-:Y:S02]  /*09d0*/  P2R R20, PR, RZ, 0x1 ;  /* 0x00000001ff147803 */ /* 0x000fe40000000000 */
[----:B------:R-:W-:-:S04]  /*09e0*/  ISETP.NE.AND P0, PT, R21, RZ, PT ;  /* 0x000000ff1500720c */ /* 0x000fc80003f05270 */
[----:B------:R-:W-:Y:S02]  /*09f0*/  P2R R21, PR, RZ, 0x1 ;  /* 0x00000001ff157803 */ /* 0x000fe40000000000 */
        /* <DEDUP_REMOVED lines=8> */
[----:B------:R-:W1:Y:S01]  /*0a80*/  S2UR UR5, SR_CgaCtaId ;  /* 0x00000000000579c3 */ /* 0x000e620000008800 */
[----:B------:R-:W-:Y:S01]  /*0a90*/  UMOV UR4, 0x400 ;  /* 0x0000040000047882 */ /* 0x000fe20000000000 */
[----:B------:R-:W-:Y:S01]  /*0aa0*/  IMAD.SHL.U32 R0, R0, 0x4, RZ ;  /* 0x0000000400007824 */ /* 0x000fe200078e00ff */
[----:B-1----:R-:W-:-:S04]  /*0ab0*/  UPRMT UR4, UR5, 0x654, UR4 ;  /* 0x0000065405047896 */ /* 0x002fc80008000004 */
[----:B------:R-:W-:-:S04]  /*0ac0*/  LOP3.LUT R0, R0, 0x1fc, RZ, 0xc0, !PT ;  /* 0x000001fc00007812 */ /* 0x000fc800078ec0ff */
[----:B------:R-:W-:Y:S02]  /*0ad0*/  LEA R30, R0, UR4, 0x2 ;  /* 0x00000004001e7c11 */ /* 0x000fe4000f8e10ff */
[-C--:B--2---:R-:W-:Y:S02]  /*0ae0*/  FSETP.NAN.AND P4, PT, R7, R7.reuse, PT ;  /* 0x000000070700720b */ /* 0x084fe40003f88000 */
[----:B------:R-:W-:Y:S02]  /*0af0*/  FSETP.NAN.AND P5, PT, R6, R6, PT ;  /* 0x000000060600720b */ /* 0x000fe40003fa8000 */
[----:B------:R-:W-:Y:S02]  /*0b00*/  FSETP.GEU.AND P3, PT, R19, R7, PT ;  /* 0x000000071300720b */ /* 0x000fe40003f6e000 */
[----:B------:R-:W-:Y:S02]  /*0b10*/  FSETP.NAN.AND P6, PT, R5, R5, PT ;  /* 0x000000050500720b */ /* 0x000fe40003fc8000 */
[----:B------:R-:W-:-:S05]  /*0b20*/  FSETP.NAN.AND P0, PT, R4, R4, PT ;  /* 0x000000040400720b */ /* 0x000fca0003f08000 */
[----:B------:R-:W-:Y:S02]  /*0b30*/  @!P4 SEL R7, R7, R19, !P3 ;  /* 0x000000130707c207 */ /* 0x000fe40005800000 */
[----:B------:R-:W-:-:S04]  /*0b40*/  FSETP.GEU.AND P4, PT, R18, R6, PT ;  /* 0x000000061200720b */ /* 0x000fc80003f8e000 */
[----:B------:R-:W-:Y:S02]  /*0b50*/  @!P5 SEL R6, R6, R18, !P4 ;  /* 0x000000120606d207 */ /* 0x000fe40006000000 */
[----:B------:R-:W-:-:S04]  /*0b60*/  FSETP.GEU.AND P5, PT, R17, R5, PT ;  /* 0x000000051100720b */ /* 0x000fc80003fae000 */
[----:B------:R-:W-:Y:S02]  /*0b70*/  @!P6 SEL R5, R5, R17, !P5 ;  /* 0x000000110505e207 */ /* 0x000fe40006800000 */
[----:B------:R-:W-:-:S04]  /*0b80*/  FSETP.GEU.AND P6, PT, R16, R4, PT ;  /* 0x000000041000720b */ /* 0x000fc80003fce000 */
[----:B------:R-:W-:Y:S02]  /*0b90*/  @!P0 SEL R4, R4, R16, !P6 ;  /* 0x0000001004048207 */ /* 0x000fe40007000000 */
[----:B------:R-:W-:-:S04]  /*0ba0*/  ISETP.NE.AND P0, PT, R21, RZ, PT ;  /* 0x000000ff1500720c */ /* 0x000fc80003f05270 */
[----:B------:R-:W-:Y:S02]  /*0bb0*/  SEL R8, RZ, 0x1, !P0 ;  /* 0x00000001ff087807 */ /* 0x000fe40004000000 */
        /* <DEDUP_REMOVED lines=11> */
[----:B------:R-:W-:Y:S02]  /*0c70*/  SEL R8, R8, 0x2, P0 ;  /* 0x0000000208087807 */ /* 0x000fe40000000000 */
[----:B------:R-:W-:-:S04]  /*0c80*/  ISETP.NE.AND P0, PT, R24, RZ, PT ;  /* 0x000000ff1800720c */ /* 0x000fc80003f05270 */
[----:B------:R-:W-:Y:S02]  /*0c90*/  SEL R16, R16, 0x2, P0 ;  /* 0x0000000210107807 */ /* 0x000fe40000000000 */
[----:B------:R-:W-:-:S04]  /*0ca0*/  ISETP.NE.AND P0, PT, R26, RZ, PT ;  /* 0x000000ff1a00720c */ /* 0x000fc80003f05270 */
[----:B------:R-:W-:Y:S02]  /*0cb0*/  SEL R18, R18, 0x2, P0 ;  /* 0x0000000212127807 */ /* 0x000fe40000000000 */
[----:B------:R-:W-:Y:S02]  /*0cc0*/  ISETP.NE.AND P0, PT, R22, RZ, PT ;  /* 0x000000ff1600720c */ /* 0x000fe40003f05270 */
[----:B------:R-:W-:Y:S01]  /*0cd0*/  SEL R21, R18, 0x3, P1 ;  /* 0x0000000312157807 */ /* 0x000fe20000800000 */
[----:B------:R-:W1:Y:S01]  /*0ce0*/  LDC.64 R22, c[0x0][0x218] ;  /* 0x00008600ff167b82 */ /* 0x000e620000000a00 */
[----:B------:R-:W-:Y:S02]  /*0cf0*/  SEL R17, R17, 0x2, P0 ;  /* 0x0000000211117807 */ /* 0x000fe40000000000 */
[----:B------:R-:W-:-:S04]  /*0d00*/  ISETP.NE.AND P1, PT, R29, RZ, PT ;  /* 0x000000ff1d00720c */ /* 0x000fc80003f25270 */
[----:B------:R-:W-:Y:S02]  /*0d10*/  SEL R26, R17, 0x3, P1 ;  /* 0x00000003111a7807 */ /* 0x000fe40000800000 */
[----:B------:R-:W-:-:S04]  /*0d20*/  ISETP.NE.AND P1, PT, R31, RZ, PT ;  /* 0x000000ff1f00720c */ /* 0x000fc80003f25270 */
[----:B------:R-:W-:Y:S02]  /*0d30*/  SEL R24, R16, 0x3, P1 ;  /* 0x0000000310187807 */ /* 0x000fe40000800000 */
[----:B------:R-:W-:-:S04]  /*0d40*/  ISETP.NE.AND P1, PT, R32, RZ, PT ;  /* 0x000000ff2000720c */ /* 0x000fc80003f25270 */
[----:B------:R-:W-:Y:S02]  /*0d50*/  SEL R27, R8, 0x3, P1 ;  /* 0x00000003081b7807 */ /* 0x000fe40000800000 */
[----:B------:R-:W2:Y:S01]  /*0d60*/  S2R R8, SR_TID.X ;  /* 0x0000000000087919 */ /* 0x000ea20000002100 */
[----:B------:R-:W-:Y:S01]  /*0d70*/  ISETP.NE.AND P0, PT, R11, RZ, PT ;  /* 0x000000ff0b00720c */ /* 0x000fe20003f05270 */
[----:B--2---:R-:W-:-:S05]  /*0d80*/  IMAD.SHL.U32 R8, R8, 0x8, RZ ;  /* 0x0000000808087824 */ /* 0x004fca00078e00ff */
[----:B------:R-:W-:-:S04]  /*0d90*/  LOP3.LUT R8, R8, 0x3f8, RZ, 0xc0, !PT ;  /* 0x000003f808087812 */ /* 0x000fc800078ec0ff */
[----:B------:R-:W-:Y:S01]  /*0da0*/  LEA R29, R8, UR4, 0x2 ;  /* 0x00000004081d7c11 */ /* 0x000fe2000f8e10ff */
[----:B------:R-:W-:-:S04]  /*0db0*/  ULDC.64 UR4, c[0x0][0x218] ;  /* 0x0000860000047ab9 */ /* 0x000fc80000000a00 */
[----:B------:R-:W-:Y:S04]  /*0dc0*/  STS.128 [R29], R12 ;  /* 0x0000000c1d007388 */ /* 0x000fe80000000c00 */
[----:B------:R2:W-:Y:S01]  /*0dd0*/  STS.128 [R29+0x10], R4 ;  /* 0x000010041d007388 */ /* 0x0005e20000000c00 */
[----:B------:R-:W-:Y:S01]  /*0de0*/  SEL R19, R19, 0x2, P0 ;  /* 0x0000000213137807 */ /* 0x000fe20000000000 */
[----:B------:R-:W-:Y:S01]  /*0df0*/  BAR.SYNC.DEFER_BLOCKING 0x0 ;  /* 0x0000000000007b1d */ /* 0x000fe20000010000 */
[----:B------:R-:W-:Y:S02]  /*0e00*/  ISETP.NE.AND P0, PT, R10, RZ, PT ;  /* 0x000000ff0a00720c */ /* 0x000fe40003f05270 */
[----:B------:R-:W-:Y:S02]  /*0e10*/  ISETP.NE.AND P1, PT, R9, RZ, PT ;  /* 0x000000ff0900720c */ /* 0x000fe40003f25270 */
[----:B------:R-:W-:-:S02]  /*0e20*/  SEL R25, R19, 0x3, P3 ;  /* 0x0000000313197807 */ /* 0x000fc40001800000 */
[----:B------:R-:W-:Y:S01]  /*0e30*/  SEL R20, R20, 0x2, P0 ;  /* 0x0000000214147807 */ /* 0x000fe20000000000 */
[----:B------:R-:W3:Y:S04]  /*0e40*/  LDS.128 R8, [R30] ;  /* 0x000000001e087984 */ /* 0x000ee80000000c00 */
[----:B------:R-:W4:Y:S01]  /*0e50*/  LDS.128 R16, [R30+0x800] ;  /* 0x000800001e107984 */ /* 0x000f220000000c00 */
[----:B------:R-:W-:Y:S02]  /*0e60*/  ISETP.NE.AND P0, PT, R36, RZ, PT ;  /* 0x000000ff2400720c */ /* 0x000fe40003f05270 */
[----:B------:R-:W-:Y:S02]  /*0e70*/  ISETP.NE.AND P3, PT, R33, RZ, PT ;  /* 0x000000ff2100720c */ /* 0x000fe40003f65270 */
[----:B------:R-:W-:-:S02]  /*0e80*/  PRMT R21, R26, 0x3340, R21 ;  /* 0x000033401a157816 */ /* 0x000fc40000000015 */
[----:B------:R-:W-:Y:S02]  /*0e90*/  SEL R28, R20, 0x3, P4 ;  /* 0x00000003141c7807 */ /* 0x000fe40002000000 */
[----:B------:R-:W-:Y:S02]  /*0ea0*/  SEL R26, RZ, 0x1, !P3 ;  /* 0x00000001ff1a7807 */ /* 0x000fe40005800000 */
[----:B------:R-:W-:Y:S02]  /*0eb0*/  SEL R20, RZ, 0x1, !P0 ;  /* 0x00000001ff147807 */ /* 0x000fe40004000000 */
[----:B------:R-:W-:Y:S02]  /*0ec0*/  SEL R26, R26, 0x2, P1 ;  /* 0x000000021a1a7807 */ /* 0x000fe40000800000 */
[----:B------:R-:W-:Y:S02]  /*0ed0*/  SEL R20, R20, 0x2, P2 ;  /* 0x0000000214147807 */ /* 0x000fe40001000000 */
[----:B--2---:R-:W-:-:S02]  /*0ee0*/  LOP3.LUT R5, R3, R0, RZ, 0xfc, !PT ;  /* 0x0000000003057212 */ /* 0x004fc400078efcff */
[----:B------:R-:W-:Y:S02]  /*0ef0*/  SEL R26, R26, 0x3, P5 ;  /* 0x000000031a1a7807 */ /* 0x000fe40002800000 */
[----:B------:R-:W-:Y:S02]  /*0f00*/  SEL R7, R20, 0x3, P6 ;  /* 0x0000000314077807 */ /* 0x000fe40003000000 */
[----:B------:R-:W-:Y:S02]  /*0f10*/  SHF.R.S32.HI R0, RZ, 0x1f, R3 ;  /* 0x0000001fff007819 */ /* 0x000fe40000011403 */
[----:B------:R-:W-:Y:S02]  /*0f20*/  LEA R4, P0, R5, UR4, 0x2 ;  /* 0x0000000405047c11 */ /* 0x000fe4000f8010ff */
[----:B------:R-:W-:Y:S02]  /*0f30*/  PRMT R24, R27, 0x3340, R24 ;  /* 0x000033401b187816 */ /* 0x000fe40000000018 */
[----:B------:R-:W-:-:S02]  /*0f40*/  PRMT R25, R28, 0x3340, R25 ;  /* 0x000033401c197816 */ /* 0x000fc40000000019 */
[----:B------:R-:W-:Y:S02]  /*0f50*/  IADD3 R6, P1, R2, UR8, RZ ;  /* 0x0000000802067c10 */ /* 0x000fe4000ff3e0ff */
[----:B------:R-:W-:Y:S01]  /*0f60*/  PRMT R26, R7, 0x3340, R26 ;  /* 0x00003340071a7816 */ /* 0x000fe2000000001a */
[C---:B-1----:R-:W-:Y:S01]  /*0f70*/  IMAD.WIDE R22, R5.reuse, 0x4, R22 ;  /* 0x0000000405167825 */ /* 0x042fe200078e0216 */
[----:B------:R-:W-:Y:S02]  /*0f80*/  LEA.HI.X R5, R5, UR5, R0, 0x2, P0 ;  /* 0x0000000505057c11 */ /* 0x000fe400080f1400 */
[----:B------:R-:W-:Y:S02]  /*0f90*/  LEA.HI.X.SX32 R7, R2, UR9, 0x1, P1 ;  /* 0x0000000902077c11 */ /* 0x000fe400088f0eff */
[----:B------:R-:W-:Y:S02]  /*0fa0*/  PRMT R24, R24, 0x5410, R21 ;  /* 0x0000541018187816 */ /* 0x000fe40000000015 */
[----:B------:R-:W-:Y:S01]  /*0fb0*/  PRMT R25, R26, 0x5410, R25 ;  /* 0x000054101a197816 */ /* 0x000fe20000000019 */
[----:B---3--:R-:W-:Y:S04]  /*0fc0*/  STG.E.128 desc[UR6][R22.64], R8 ;  /* 0x0000000816007986 */ /* 0x008fe8000c101d06 */
[----:B----4-:R-:W-:Y:S04]  /*0fd0*/  STG.E.128 desc[UR6][R4.64+0x800], R16 ;  /* 0x0008001004007986 */ /* 0x010fe8000c101d06 */
[----:B------:R-:W-:Y:S01]  /*0fe0*/  STG.E.64 desc[UR6][R6.64], R24 ;  /* 0x0000001806007986 */ /* 0x000fe2000c101b06 */
[----:B------:R-:W-:Y:S05]  /*0ff0*/  EXIT ;  /* 0x000000000000794d */ /* 0x000fea0003800000 */
.L_x_0:
[----:B------:R-:W-:-:S00]  /*1000*/  BRA `(.L_x_0) ;  /* 0xfffffffc00fc7947 */ /* 0x000fc0000383ffff */
[----:B------:R-:W-:-:S00]  /*1010*/  NOP ;  /* 0x0000000000007918 */ /* 0x000fc00000000000 */
        /* <DEDUP_REMOVED lines=14> */
.L_x_1:


//--------------------- .nv.shared.triton_poi_fused_max_pool2d_with_indices_26 --------------------------
	.section	.nv.shared.triton_poi_fused_max_pool2d_with_indices_26,"aw",@nobits
	.sectionflags	@""
	.align	16
	.zero		1024


//--------------------- .nv.constant0.triton_poi_fused_max_pool2d_with_indices_26 --------------------------
	.section	.nv.constant0.triton_poi_fused_max_pool2d_with_indices_26,"a",@progbits
	.sectionflags	@""
	.align	4
.nv.constant0.triton_poi_fused_max_pool2d_with_indices_26:
	.zero		556
